//
// Generated by NVIDIA NVVM Compiler
//
// Compiler Build ID: CL-36424714
// Cuda compilation tools, release 13.0, V13.0.88
// Based on NVVM 20.0.0
//

.version 9.0
.target sm_100
.address_size 64

	// .globl	_Z11solveSudokuPcPb

.visible .entry _Z11solveSudokuPcPb(
	.param .u64 .ptr .align 1 _Z11solveSudokuPcPb_param_0,
	.param .u64 .ptr .align 1 _Z11solveSudokuPcPb_param_1
)
{
	.reg .pred 	%p<28>;
	.reg .b16 	%rs<57>;
	.reg .b32 	%r<41>;
	.reg .b64 	%rd<31>;

	ld.param.u64 	%rd10, [_Z11solveSudokuPcPb_param_0];
	ld.param.u64 	%rd9, [_Z11solveSudokuPcPb_param_1];
	cvta.to.global.u64 	%rd1, %rd10;
	cvta.to.global.u64 	%rd2, %rd9;
	mov.u32 	%r14, %tid.x;
	mov.u32 	%r15, %ctaid.x;
	mov.u32 	%r16, %ntid.x;
	mad.lo.s32 	%r3, %r15, %r16, %r14;
	setp.gt.s32 	%p1, %r3, 80;
	@%p1 bra 	$L__BB0_32;
	ld.global.u8 	%rs4, [%rd2];
	setp.ne.s16 	%p2, %rs4, 0;
	@%p2 bra 	$L__BB0_32;
	bra.uni 	$L__BB0_3;
$L__BB0_2:
	add.s32 	%r3, %r3, 1;
	ld.global.u8 	%rs52, [%rd8];
	setp.ne.s16 	%p26, %rs52, 0;
	@%p26 bra 	$L__BB0_32;
$L__BB0_3:
	cvt.s64.s32 	%rd11, %r3;
	add.s64 	%rd3, %rd1, %rd11;
	ld.global.u8 	%rs5, [%rd3];
	setp.ne.s16 	%p3, %rs5, 46;
	@%p3 bra 	$L__BB0_30;
	mul.hi.s32 	%r17, %r3, 954437177;
	shr.u32 	%r18, %r17, 31;
	shr.s32 	%r19, %r17, 1;
	add.s32 	%r20, %r19, %r18;
	mul.lo.s32 	%r21, %r20, 9;
	sub.s32 	%r4, %r3, %r21;
	mul.hi.s32 	%r22, %r20, 1431655766;
	shr.u32 	%r23, %r22, 31;
	add.s32 	%r24, %r22, %r23;
	mul.lo.s32 	%r5, %r24, 3;
	cvt.u16.u32 	%rs7, %r4;
	mul.lo.s16 	%rs8, %rs7, 86;
	shr.u16 	%rs9, %rs8, 15;
	shr.u16 	%rs10, %rs8, 8;
	add.s16 	%rs11, %rs10, %rs9;
	mul.lo.s16 	%rs12, %rs11, 3;
	sub.s16 	%rs13, %rs7, %rs12;
	cvt.u32.u16 	%r25, %rs13;
	cvt.s32.s8 	%r26, %r25;
	sub.s32 	%r6, %r4, %r26;
	cvt.s64.s32 	%rd12, %r21;
	add.s64 	%rd4, %rd1, %rd12;
	ld.global.u8 	%rs1, [%rd4];
	add.s32 	%r27, %r4, 36;
	cvt.u64.u32 	%rd13, %r27;
	add.s64 	%rd5, %rd1, %rd13;
	add.s32 	%r28, %r4, 45;
	cvt.u64.u32 	%rd14, %r28;
	add.s64 	%rd6, %rd1, %rd14;
	add.s32 	%r29, %r4, 63;
	cvt.u64.u32 	%rd15, %r29;
	add.s64 	%rd7, %rd1, %rd15;
	mov.b16 	%rs56, 49;
$L__BB0_5:
	and.b16  	%rs14, %rs56, 255;
	setp.eq.s16 	%p4, %rs1, %rs14;
	@%p4 bra 	$L__BB0_26;
	ld.global.u8 	%rs16, [%rd4+1];
	setp.eq.s16 	%p5, %rs16, %rs14;
	@%p5 bra 	$L__BB0_26;
	ld.global.u8 	%rs18, [%rd4+2];
	setp.eq.s16 	%p6, %rs18, %rs14;
	@%p6 bra 	$L__BB0_26;
	ld.global.u8 	%rs20, [%rd4+3];
	setp.eq.s16 	%p7, %rs20, %rs14;
	@%p7 bra 	$L__BB0_26;
	ld.global.u8 	%rs22, [%rd4+4];
	setp.eq.s16 	%p8, %rs22, %rs14;
	@%p8 bra 	$L__BB0_26;
	ld.global.u8 	%rs24, [%rd4+5];
	setp.eq.s16 	%p9, %rs24, %rs14;
	@%p9 bra 	$L__BB0_26;
	ld.global.u8 	%rs26, [%rd4+6];
	setp.eq.s16 	%p10, %rs26, %rs14;
	@%p10 bra 	$L__BB0_26;
	ld.global.u8 	%rs28, [%rd4+7];
	setp.eq.s16 	%p11, %rs28, %rs14;
	@%p11 bra 	$L__BB0_26;
	ld.global.u8 	%rs30, [%rd4+8];
	setp.eq.s16 	%p12, %rs30, %rs14;
	@%p12 bra 	$L__BB0_26;
	cvt.s64.s32 	%rd16, %r4;
	add.s64 	%rd17, %rd1, %rd16;
	ld.global.u8 	%rs32, [%rd17];
	setp.eq.s16 	%p13, %rs32, %rs14;
	@%p13 bra 	$L__BB0_26;
	add.s32 	%r30, %r4, 9;
	cvt.u64.u32 	%rd18, %r30;
	add.s64 	%rd19, %rd1, %rd18;
	ld.global.u8 	%rs34, [%rd19];
	setp.eq.s16 	%p14, %rs34, %rs14;
	@%p14 bra 	$L__BB0_26;
	add.s32 	%r31, %r4, 18;
	cvt.u64.u32 	%rd20, %r31;
	add.s64 	%rd21, %rd1, %rd20;
	ld.global.u8 	%rs36, [%rd21];
	setp.eq.s16 	%p15, %rs36, %rs14;
	@%p15 bra 	$L__BB0_26;
	add.s32 	%r32, %r4, 27;
	cvt.u64.u32 	%rd22, %r32;
	add.s64 	%rd23, %rd1, %rd22;
	ld.global.u8 	%rs38, [%rd23];
	setp.eq.s16 	%p16, %rs38, %rs14;
	@%p16 bra 	$L__BB0_26;
	ld.global.u8 	%rs40, [%rd5];
	setp.eq.s16 	%p17, %rs40, %rs14;
	@%p17 bra 	$L__BB0_26;
	ld.global.u8 	%rs42, [%rd6];
	setp.eq.s16 	%p18, %rs42, %rs14;
	@%p18 bra 	$L__BB0_26;
	add.s32 	%r33, %r4, 54;
	cvt.u64.u32 	%rd24, %r33;
	add.s64 	%rd25, %rd1, %rd24;
	ld.global.u8 	%rs44, [%rd25];
	setp.eq.s16 	%p19, %rs44, %rs14;
	@%p19 bra 	$L__BB0_26;
	ld.global.u8 	%rs46, [%rd7];
	setp.eq.s16 	%p20, %rs46, %rs14;
	@%p20 bra 	$L__BB0_26;
	add.s32 	%r34, %r4, 72;
	cvt.u64.u32 	%rd26, %r34;
	add.s64 	%rd27, %rd1, %rd26;
	ld.global.u8 	%rs48, [%rd27];
	setp.eq.s16 	%p21, %rs48, %rs14;
	mov.u32 	%r38, %r5;
	@%p21 bra 	$L__BB0_26;
$L__BB0_23:
	mad.lo.s32 	%r39, %r38, 9, %r6;
	mov.u32 	%r40, %r6;
	bra.uni 	$L__BB0_25;
$L__BB0_24:
	add.s32 	%r9, %r40, 1;
	add.s32 	%r39, %r39, 1;
	add.s32 	%r35, %r6, 2;
	setp.ge.s32 	%p23, %r40, %r35;
	mov.u32 	%r40, %r9;
	@%p23 bra 	$L__BB0_28;
$L__BB0_25:
	cvt.s64.s32 	%rd28, %r39;
	add.s64 	%rd29, %rd1, %rd28;
	ld.global.u8 	%rs50, [%rd29];
	setp.eq.s16 	%p22, %rs50, %rs14;
	@%p22 bra 	$L__BB0_26;
	bra.uni 	$L__BB0_24;
$L__BB0_26:
	add.s16 	%rs56, %rs56, 1;
	setp.lt.u16 	%p27, %rs14, 57;
	@%p27 bra 	$L__BB0_5;
	mov.b16 	%rs55, 46;
	st.global.u8 	[%rd3], %rs55;
	bra.uni 	$L__BB0_32;
$L__BB0_28:
	add.s32 	%r13, %r38, 1;
	add.s32 	%r36, %r5, 2;
	setp.lt.s32 	%p24, %r38, %r36;
	mov.u32 	%r38, %r13;
	@%p24 bra 	$L__BB0_23;
	st.global.u8 	[%rd3], %rs56;
$L__BB0_30:
	ld.param.u64 	%rd30, [_Z11solveSudokuPcPb_param_1];
	cvta.to.global.u64 	%rd8, %rd30;
	setp.ne.s32 	%p25, %r3, 80;
	@%p25 bra 	$L__BB0_2;
	mov.b16 	%rs53, 1;
	st.global.u8 	[%rd8], %rs53;
$L__BB0_32:
	ret;

}


// ===== COMPILED SASS (sm_100) =====

	.target	sm_100

	.elftype	@"ET_EXEC"


//--------------------- .note.nv.tkinfo           --------------------------
	.section	.note.nv.tkinfo,"",@"SHT_NOTE"
	.sectionflags	@"SHF_NOTE_NV_TKINFO"
	.tkinfo
        /*0018*/ 	.word	0x00000002
        /*0030*/ 	.string	""
        /*0030*/ 	.string	"ptxas"
        /*0030*/ 	.string	"Cuda compilation tools, release 13.0, V13.0.88"
        /*0030*/ 	.string	"Build cuda_13.0.r13.0/compiler.36424714_0"
        /*0030*/ 	.string	"-arch sm_100 -m 64 "



//--------------------- .note.nv.cuinfo           --------------------------
	.section	.note.nv.cuinfo,"",@"SHT_NOTE"
	.sectionflags	@"SHF_NOTE_NV_CUINFO"
        /*0018*/ 	.short	0x0002
        /*001a*/ 	.short	0x0064
        /*001c*/ 	.short	0x0082
	.zero		2


//--------------------- .nv.info                  --------------------------
	.section	.nv.info,"",@"SHT_CUDA_INFO"
	.align	4


	//----- nvinfo : EIATTR_REGCOUNT
	.align		4
        /*0000*/ 	.byte	0x04, 0x2f
        /*0002*/ 	.short	(.L_1 - .L_0)
	.align		4
.L_0:
        /*0004*/ 	.word	index@(_Z11solveSudokuPcPb)
        /*0008*/ 	.word	0x0000001a


	//----- nvinfo : EIATTR_FRAME_SIZE
	.align		4
.L_1:
        /*000c*/ 	.byte	0x04, 0x11
        /*000e*/ 	.short	(.L_3 - .L_2)
	.align		4
.L_2:
        /*0010*/ 	.word	index@(_Z11solveSudokuPcPb)
        /*0014*/ 	.word	0x00000000


	//----- nvinfo : EIATTR_MIN_STACK_SIZE
	.align		4
.L_3:
        /*0018*/ 	.byte	0x04, 0x12
        /*001a*/ 	.short	(.L_5 - .L_4)
	.align		4
.L_4:
        /*001c*/ 	.word	index@(_Z11solveSudokuPcPb)
        /*0020*/ 	.word	0x00000000
.L_5:


//--------------------- .nv.compat                --------------------------
	.section	.nv.compat,"",@"SHT_CUDA_COMPAT_INFO"
	.align	4
        /*0000*/ 	.byte	0x02, 0x09, 0x00, 0x00, 0x02, 0x02, 0x01, 0x00, 0x02, 0x05, 0x05, 0x00, 0x03, 0x07, 0x01, 0x01
        /*0010*/ 	.byte	0x02, 0x03, 0x00, 0x00, 0x02, 0x06, 0x01, 0x00, 0x04, 0x0b, 0x08, 0x00, 0x09, 0x00, 0x00, 0x00
        /*0020*/ 	.byte	0x00, 0x00, 0x00, 0x00


//--------------------- .nv.info._Z11solveSudokuPcPb --------------------------
	.section	.nv.info._Z11solveSudokuPcPb,"",@"SHT_CUDA_INFO"
	.sectionflags	@""
	.align	4


	//----- nvinfo : EIATTR_CUDA_API_VERSION
	.align		4
        /*0000*/ 	.byte	0x04, 0x37
        /*0002*/ 	.short	(.L_7 - .L_6)
.L_6:
        /*0004*/ 	.word	0x00000082


	//----- nvinfo : EIATTR_KPARAM_INFO
	.align		4
.L_7:
        /*0008*/ 	.byte	0x04, 0x17
        /*000a*/ 	.short	(.L_9 - .L_8)
.L_8:
        /*000c*/ 	.word	0x00000000
        /*0010*/ 	.short	0x0001
        /*0012*/ 	.short	0x0008
        /*0014*/ 	.byte	0x00, 0xf5, 0x21, 0x00


	//----- nvinfo : EIATTR_KPARAM_INFO
	.align		4
.L_9:
        /*0018*/ 	.byte	0x04, 0x17
        /*001a*/ 	.short	(.L_11 - .L_10)
.L_10:
        /*001c*/ 	.word	0x00000000
        /*0020*/ 	.short	0x0000
        /*0022*/ 	.short	0x0000
        /*0024*/ 	.byte	0x00, 0xf5, 0x21, 0x00


	//----- nvinfo : EIATTR_SPARSE_MMA_MASK
	.align		4
.L_11:
        /*0028*/ 	.byte	0x03, 0x50
        /*002a*/ 	.short	0x0000


	//----- nvinfo : EIATTR_MAXREG_COUNT
	.align		4
        /*002c*/ 	.byte	0x03, 0x1b
        /*002e*/ 	.short	0x00ff


	//----- nvinfo : EIATTR_MERCURY_ISA_VERSION
	.align		4
        /*0030*/ 	.byte	0x03, 0x5f
        /*0032*/ 	.short	0x0101


	//----- nvinfo : EIATTR_VRC_CTA_INIT_COUNT
	.align		4
        /*0034*/ 	.byte	0x02, 0x4a
	.zero		1
	.zero		1


	//----- nvinfo : EIATTR_EXIT_INSTR_OFFSETS
	.align		4
        /*0038*/ 	.byte	0x04, 0x1c
        /*003a*/ 	.short	(.L_13 - .L_12)


	//   ....[0]....
.L_12:
        /*003c*/ 	.word	0x00000060


	//   ....[1]....
        /*0040*/ 	.word	0x000000b0


	//   ....[2]....
        /*0044*/ 	.word	0x00000940


	//   ....[3]....
        /*0048*/ 	.word	0x00000980


	//   ....[4]....
        /*004c*/ 	.word	0x00000a10


	//----- nvinfo : EIATTR_CRS_STACK_SIZE
	.align		4
.L_13:
        /*0050*/ 	.byte	0x04, 0x1e
        /*0052*/ 	.short	(.L_15 - .L_14)
.L_14:
        /*0054*/ 	.word	0x00000000


	//----- nvinfo : EIATTR_CBANK_PARAM_SIZE
	.align		4
.L_15:
        /*0058*/ 	.byte	0x03, 0x19
        /*005a*/ 	.short	0x0010


	//----- nvinfo : EIATTR_PARAM_CBANK
	.align		4
        /*005c*/ 	.byte	0x04, 0x0a
        /*005e*/ 	.short	(.L_17 - .L_16)
	.align		4
.L_16:
        /*0060*/ 	.word	index@(.nv.constant0._Z11solveSudokuPcPb)
        /*0064*/ 	.short	0x0380
        /*0066*/ 	.short	0x0010


	//----- nvinfo : EIATTR_SW_WAR
	.align		4
.L_17:
        /*0068*/ 	.byte	0x04, 0x36
        /*006a*/ 	.short	(.L_19 - .L_18)
.L_18:
        /*006c*/ 	.word	0x00000008
.L_19:


//--------------------- .nv.callgraph             --------------------------
	.section	.nv.callgraph,"",@"SHT_CUDA_CALLGRAPH"
	.align	4
	.sectionentsize	8
	.align		4
        /*0000*/ 	.word	0x00000000
	.align		4
        /*0004*/ 	.word	0xffffffff
	.align		4
        /*0008*/ 	.word	0x00000000
	.align		4
        /*000c*/ 	.word	0xfffffffe
	.align		4
        /*0010*/ 	.word	0x00000000
	.align		4
        /*0014*/ 	.word	0xfffffffd
	.align		4
        /*0018*/ 	.word	0x00000000
	.align		4
        /*001c*/ 	.word	0xfffffffc


//--------------------- .text._Z11solveSudokuPcPb --------------------------
	.section	.text._Z11solveSudokuPcPb,"ax",@progbits
	.align	128
        .global         _Z11solveSudokuPcPb
        .type           _Z11solveSudokuPcPb,@function
        .size           _Z11solveSudokuPcPb,(.L_x_8 - _Z11solveSudokuPcPb)
        .other          _Z11solveSudokuPcPb,@"STO_CUDA_ENTRY STV_DEFAULT"
_Z11solveSudokuPcPb:
.text._Z11solveSudokuPcPb:
[----:B------:R-:W-:Y:S01]  /*0000*/  LDC R1, c[0x0][0x37c] ;  /* 0x0000df00ff017b82 */ /* 0x000fe20000000800 */
[----:B------:R-:W0:Y:S07]  /*0010*/  S2R R0, SR_TID.X ;  /* 0x0000000000007919 */ /* 0x000e2e0000002100 */
[----:B------:R-:W0:Y:S08]  /*0020*/  S2UR UR4, SR_CTAID.X ;  /* 0x00000000000479c3 */ /* 0x000e300000002500 */
[----:B------:R-:W0:Y:S02]  /*0030*/  LDC R3, c[0x0][0x360] ;  /* 0x0000d800ff037b82 */ /* 0x000e240000000800 */
[----:B0-----:R-:W-:-:S05]  /*0040*/  IMAD R0, R3, UR4, R0 ;  /* 0x0000000403007c24 */ /* 0x001fca000f8e0200 */
[----:B------:R-:W-:-:S13]  /*0050*/  ISETP.GT.AND P0, PT, R0, 0x50, PT ;  /* 0x000000500000780c */ /* 0x000fda0003f04270 */
[----:B------:R-:W-:Y:S05]  /*0060*/  @P0 EXIT ;  /* 0x000000000000094d */ /* 0x000fea0003800000 */
[----:B------:R-:W0:Y:S01]  /*0070*/  LDC.64 R2, c[0x0][0x388] ;  /* 0x0000e200ff027b82 */ /* 0x000e220000000a00 */
[----:B------:R-:W0:Y:S02]  /*0080*/  LDCU.64 UR4, c[0x0][0x358] ;  /* 0x00006b00ff0477ac */ /* 0x000e240008000a00 */
[----:B0-----:R-:W2:Y:S02]  /*0090*/  LDG.E.U8 R2, desc[UR4][R2.64] ;  /* 0x0000000402027981 */ /* 0x001ea4000c1e1100 */
[----:B--2---:R-:W-:-:S13]  /*00a0*/  ISETP.NE.AND P0, PT, R2, RZ, PT ;  /* 0x000000ff0200720c */ /* 0x004fda0003f05270 */
[----:B------:R-:W-:Y:S05]  /*00b0*/  @P0 EXIT ;  /* 0x000000000000094d */ /* 0x000fea0003800000 */
[----:B------:R-:W-:Y:S01]  /*00c0*/  BSSY.RECONVERGENT B0, `(.L_x_0) ;  /* 0x0000092000007945 */ /* 0x000fe20003800200 */
.L_x_5:
[----:B------:R-:W0:Y:S02]  /*00d0*/  LDC.64 R10, c[0x0][0x380] ;  /* 0x0000e000ff0a7b82 */ /* 0x000e240000000a00 */
[----:B0-----:R-:W-:-:S04]  /*00e0*/  IADD3 R2, P0, PT, R0, R10, RZ ;  /* 0x0000000a00027210 */ /* 0x001fc80007f1e0ff */
[----:B------:R-:W-:-:S05]  /*00f0*/  LEA.HI.X.SX32 R3, R0, R11, 0x1, P0 ;  /* 0x0000000b00037211 */ /* 0x000fca00000f0eff */
[----:B------:R-:W2:Y:S02]  /*0100*/  LDG.E.U8 R4, desc[UR4][R2.64] ;  /* 0x0000000402047981 */ /* 0x000ea4000c1e1100 */
[----:B--2---:R-:W-:-:S13]  /*0110*/  ISETP.NE.AND P0, PT, R4, 0x2e, PT ;  /* 0x0000002e0400780c */ /* 0x004fda0003f05270 */
[----:B------:R-:W-:Y:S05]  /*0120*/  @P0 BRA `(.L_x_1) ;  /* 0x0000000400f40947 */ /* 0x000fea0003800000 */
[----:B------:R-:W-:-:S05]  /*0130*/  IMAD.HI R4, R0, 0x38e38e39, RZ ;  /* 0x38e38e3900047827 */ /* 0x000fca00078e02ff */
[----:B------:R-:W-:-:S04]  /*0140*/  SHF.R.S32.HI R5, RZ, 0x1, R4 ;  /* 0x00000001ff057819 */ /* 0x000fc80000011404 */
[----:B------:R-:W-:-:S05]  /*0150*/  LEA.HI R6, R4, R5, RZ, 0x1 ;  /* 0x0000000504067211 */ /* 0x000fca00078f08ff */
[----:B------:R-:W-:-:S05]  /*0160*/  IMAD R15, R6, 0x9, RZ ;  /* 0x00000009060f7824 */ /* 0x000fca00078e02ff */
[----:B------:R-:W-:-:S04]  /*0170*/  IADD3 R4, P0, PT, R15, R10, RZ ;  /* 0x0000000a0f047210 */ /* 0x000fc80007f1e0ff */
[----:B------:R-:W-:-:S05]  /*0180*/  LEA.HI.X.SX32 R5, R15, R11, 0x1, P0 ;  /* 0x0000000b0f057211 */ /* 0x000fca00000f0eff */
[----:B------:R0:W5:Y:S01]  /*0190*/  LDG.E.U8 R14, desc[UR4][R4.64] ;  /* 0x00000004040e7981 */ /* 0x000162000c1e1100 */
[----:B------:R-:W-:-:S04]  /*01a0*/  IMAD.IADD R15, R0, 0x1, -R15 ;  /* 0x00000001000f7824 */ /* 0x000fc800078e0a0f */
[C---:B------:R-:W-:Y:S01]  /*01b0*/  VIADD R9, R15.reuse, 0x24 ;  /* 0x000000240f097836 */ /* 0x040fe20000000000 */
[C---:B------:R-:W-:Y:S01]  /*01c0*/  PRMT R7, R15.reuse, 0x9910, RZ ;  /* 0x000099100f077816 */ /* 0x040fe200000000ff */
[C---:B------:R-:W-:Y:S02]  /*01d0*/  VIADD R13, R15.reuse, 0x2d ;  /* 0x0000002d0f0d7836 */ /* 0x040fe40000000000 */
[----:B------:R-:W-:Y:S02]  /*01e0*/  VIADD R17, R15, 0x3f ;  /* 0x0000003f0f117836 */ /* 0x000fe40000000000 */
[----:B------:R-:W-:-:S05]  /*01f0*/  IMAD R7, R7, 0x56, RZ ;  /* 0x0000005607077824 */ /* 0x000fca00078e02ff */
[----:B------:R-:W-:-:S04]  /*0200*/  LOP3.LUT R8, R7, 0xffff, RZ, 0xc0, !PT ;  /* 0x0000ffff07087812 */ /* 0x000fc800078ec0ff */
[----:B------:R-:W-:-:S04]  /*0210*/  SHF.R.U32.HI R7, RZ, 0xf, R8 ;  /* 0x0000000fff077819 */ /* 0x000fc80000011608 */
[----:B------:R-:W-:-:S04]  /*0220*/  LEA.HI R7, R8, R7, RZ, 0x18 ;  /* 0x0000000708077211 */ /* 0x000fc800078fc0ff */
[----:B------:R-:W-:-:S05]  /*0230*/  PRMT R7, R7, 0x9910, RZ ;  /* 0x0000991007077816 */ /* 0x000fca00000000ff */
[----:B------:R-:W-:-:S04]  /*0240*/  IMAD R7, R7, 0x3, RZ ;  /* 0x0000000307077824 */ /* 0x000fc800078e02ff */
[----:B------:R-:W-:-:S05]  /*0250*/  IMAD.MOV R7, RZ, RZ, -R7 ;  /* 0x000000ffff077224 */ /* 0x000fca00078e0a07 */
[----:B------:R-:W-:Y:S01]  /*0260*/  PRMT R8, R7, 0x7710, RZ ;  /* 0x0000771007087816 */ /* 0x000fe200000000ff */
[----:B------:R-:W-:Y:S01]  /*0270*/  IMAD.HI R7, R6, 0x55555556, RZ ;  /* 0x5555555606077827 */ /* 0x000fe200078e02ff */
[----:B------:R-:W-:-:S03]  /*0280*/  IADD3 R6, P0, PT, R9, R10, RZ ;  /* 0x0000000a09067210 */ /* 0x000fc60007f1e0ff */
[----:B------:R-:W-:Y:S01]  /*0290*/  IMAD.IADD R8, R15, 0x1, R8 ;  /* 0x000000010f087824 */ /* 0x000fe200078e0208 */
[----:B------:R-:W-:Y:S01]  /*02a0*/  LEA.HI R16, R7, R7, RZ, 0x1 ;  /* 0x0000000707107211 */ /* 0x000fe200078f08ff */
[----:B------:R-:W-:-:S03]  /*02b0*/  IMAD.X R7, RZ, RZ, R11, P0 ;  /* 0x000000ffff077224 */ /* 0x000fc600000e060b */
[----:B------:R-:W-:Y:S01]  /*02c0*/  LOP3.LUT R9, R8, 0xffff, RZ, 0xc0, !PT ;  /* 0x0000ffff08097812 */ /* 0x000fe200078ec0ff */
[----:B------:R-:W-:Y:S01]  /*02d0*/  IMAD R16, R16, 0x3, RZ ;  /* 0x0000000310107824 */ /* 0x000fe200078e02ff */
[-C--:B------:R-:W-:Y:S02]  /*02e0*/  IADD3 R8, P1, PT, R13, R10.reuse, RZ ;  /* 0x0000000a0d087210 */ /* 0x080fe40007f3e0ff */
[----:B------:R-:W-:Y:S01]  /*02f0*/  IADD3 R10, P2, PT, R17, R10, RZ ;  /* 0x0000000a110a7210 */ /* 0x000fe20007f5e0ff */
[----:B------:R-:W-:Y:S01]  /*0300*/  IMAD.MOV.U32 R17, RZ, RZ, 0x31 ;  /* 0x00000031ff117424 */ /* 0x000fe200078e00ff */
[----:B------:R-:W-:Y:S01]  /*0310*/  PRMT R18, R9, 0x8880, RZ ;  /* 0x0000888009127816 */ /* 0x000fe200000000ff */
[--C-:B------:R-:W-:Y:S02]  /*0320*/  IMAD.X R9, RZ, RZ, R11.reuse, P1 ;  /* 0x000000ffff097224 */ /* 0x100fe400008e060b */
[----:B------:R-:W-:Y:S02]  /*0330*/  IMAD.X R11, RZ, RZ, R11, P2 ;  /* 0x000000ffff0b7224 */ /* 0x000fe400010e060b */
[----:B0-----:R-:W-:-:S07]  /*0340*/  IMAD.IADD R18, R15, 0x1, -R18 ;  /* 0x000000010f127824 */ /* 0x001fce00078e0a12 */
.L_x_6:
[----:B------:R-:W-:-:S04]  /*0350*/  LOP3.LUT R19, R17, 0xff, RZ, 0xc0, !PT ;  /* 0x000000ff11137812 */ /* 0x000fc800078ec0ff */
[----:B-----5:R-:W-:-:S13]  /*0360*/  ISETP.NE.AND P0, PT, R14, R19, PT ;  /* 0x000000130e00720c */ /* 0x020fda0003f05270 */
[----:B------:R-:W-:Y:S05]  /*0370*/  @!P0 BRA `(.L_x_2) ;  /* 0x00000004008c8947 */ /* 0x000fea0003800000 */
[----:B------:R-:W2:Y:S02]  /*0380*/  LDG.E.U8 R12, desc[UR4][R4.64+0x1] ;  /* 0x00000104040c7981 */ /* 0x000ea4000c1e1100 */
[----:B--2---:R-:W-:-:S13]  /*0390*/  ISETP.NE.AND P0, PT, R12, R19, PT ;  /* 0x000000130c00720c */ /* 0x004fda0003f05270 */
        /* <DEDUP_REMOVED lines=22> */
[----:B------:R-:W0:Y:S02]  /*0500*/  LDC.64 R12, c[0x0][0x380] ;  /* 0x0000e000ff0c7b82 */ /* 0x000e240000000a00 */
[----:B0-----:R-:W-:-:S04]  /*0510*/  IADD3 R20, P0, PT, R15, R12, RZ ;  /* 0x0000000c0f147210 */ /* 0x001fc80007f1e0ff */
[----:B------:R-:W-:-:S05]  /*0520*/  LEA.HI.X.SX32 R21, R15, R13, 0x1, P0 ;  /* 0x0000000d0f157211 */ /* 0x000fca00000f0eff */
[----:B------:R-:W2:Y:S02]  /*0530*/  LDG.E.U8 R20, desc[UR4][R20.64] ;  /* 0x0000000414147981 */ /* 0x000ea4000c1e1100 */
[----:B--2---:R-:W-:-:S13]  /*0540*/  ISETP.NE.AND P0, PT, R20, R19, PT ;  /* 0x000000131400720c */ /* 0x004fda0003f05270 */
[----:B------:R-:W-:Y:S05]  /*0550*/  @!P0 BRA `(.L_x_2) ;  /* 0x0000000400148947 */ /* 0x000fea0003800000 */
[----:B------:R-:W-:-:S05]  /*0560*/  VIADD R21, R15, 0x9 ;  /* 0x000000090f157836 */ /* 0x000fca0000000000 */
[----:B------:R-:W-:-:S05]  /*0570*/  IADD3 R20, P0, PT, R21, R12, RZ ;  /* 0x0000000c15147210 */ /* 0x000fca0007f1e0ff */
[----:B------:R-:W-:-:S05]  /*0580*/  IMAD.X R21, RZ, RZ, R13, P0 ;  /* 0x000000ffff157224 */ /* 0x000fca00000e060d */
        /* <DEDUP_REMOVED lines=36> */
[----:B------:R-:W-:-:S07]  /*07d0*/  IMAD.MOV.U32 R21, RZ, RZ, R16 ;  /* 0x000000ffff157224 */ /* 0x000fce00078e0010 */
.L_x_4:
[--C-:B------:R-:W-:Y:S02]  /*07e0*/  IMAD R22, R21, 0x9, R18.reuse ;  /* 0x0000000915167824 */ /* 0x100fe400078e0212 */
[----:B------:R-:W-:Y:S02]  /*07f0*/  IMAD.MOV.U32 R20, RZ, RZ, R18 ;  /* 0x000000ffff147224 */ /* 0x000fe400078e0012 */
[----:B------:R-:W-:-:S07]  /*0800*/  VIADD R23, R18, 0x2 ;  /* 0x0000000212177836 */ /* 0x000fce0000000000 */
.L_x_3:
[----:B------:R-:W0:Y:S02]  /*0810*/  LDCU.64 UR6, c[0x0][0x380] ;  /* 0x00007000ff0677ac */ /* 0x000e240008000a00 */
[----:B0-----:R-:W-:-:S04]  /*0820*/  IADD3 R12, P0, PT, R22, UR6, RZ ;  /* 0x00000006160c7c10 */ /* 0x001fc8000ff1e0ff */
[----:B------:R-:W-:-:S05]  /*0830*/  LEA.HI.X.SX32 R13, R22, UR7, 0x1, P0 ;  /* 0x00000007160d7c11 */ /* 0x000fca00080f0eff */
[----:B------:R-:W2:Y:S02]  /*0840*/  LDG.E.U8 R12, desc[UR4][R12.64] ;  /* 0x000000040c0c7981 */ /* 0x000ea4000c1e1100 */
[----:B--2---:R-:W-:-:S13]  /*0850*/  ISETP.NE.AND P0, PT, R12, R19, PT ;  /* 0x000000130c00720c */ /* 0x004fda0003f05270 */
[----:B------:R-:W-:Y:S05]  /*0860*/  @!P0 BRA `(.L_x_2) ;  /* 0x0000000000508947 */ /* 0x000fea0003800000 */
[C---:B------:R-:W-:Y:S01]  /*0870*/  ISETP.GE.AND P0, PT, R20.reuse, R23, PT ;  /* 0x000000171400720c */ /* 0x040fe20003f06270 */
[----:B------:R-:W-:Y:S02]  /*0880*/  VIADD R20, R20, 0x1 ;  /* 0x0000000114147836 */ /* 0x000fe40000000000 */
[----:B------:R-:W-:-:S10]  /*0890*/  VIADD R22, R22, 0x1 ;  /* 0x0000000116167836 */ /* 0x000fd40000000000 */
[----:B------:R-:W-:Y:S05]  /*08a0*/  @!P0 BRA `(.L_x_3) ;  /* 0xfffffffc00d88947 */ /* 0x000fea000383ffff */
[----:B------:R-:W-:-:S05]  /*08b0*/  VIADD R12, R16, 0x2 ;  /* 0x00000002100c7836 */ /* 0x000fca0000000000 */
[C---:B------:R-:W-:Y:S01]  /*08c0*/  ISETP.GE.AND P0, PT, R21.reuse, R12, PT ;  /* 0x0000000c1500720c */ /* 0x040fe20003f06270 */
[----:B------:R-:W-:-:S12]  /*08d0*/  VIADD R21, R21, 0x1 ;  /* 0x0000000115157836 */ /* 0x000fd80000000000 */
[----:B------:R-:W-:Y:S05]  /*08e0*/  @!P0 BRA `(.L_x_4) ;  /* 0xfffffffc00bc8947 */ /* 0x000fea000383ffff */
[----:B------:R0:W-:Y:S02]  /*08f0*/  STG.E.U8 desc[UR4][R2.64], R17 ;  /* 0x0000001102007986 */ /* 0x0001e4000c101104 */
.L_x_1:
[----:B------:R-:W-:Y:S01]  /*0900*/  ISETP.NE.AND P0, PT, R0, 0x50, PT ;  /* 0x000000500000780c */ /* 0x000fe20003f05270 */
[----:B------:R-:W-:-:S12]  /*0910*/  IMAD.MOV.U32 R4, RZ, RZ, 0x1 ;  /* 0x00000001ff047424 */ /* 0x000fd800078e00ff */
[----:B0-----:R-:W0:Y:S02]  /*0920*/  @!P0 LDC.64 R2, c[0x0][0x388] ;  /* 0x0000e200ff028b82 */ /* 0x001e240000000a00 */
[----:B0-----:R0:W-:Y:S01]  /*0930*/  @!P0 STG.E.U8 desc[UR4][R2.64], R4 ;  /* 0x0000000402008986 */ /* 0x0011e2000c101104 */
[----:B------:R-:W-:Y:S05]  /*0940*/  @!P0 EXIT ;  /* 0x000000000000894d */ /* 0x000fea0003800000 */
[----:B0-----:R-:W0:Y:S02]  /*0950*/  LDC.64 R2, c[0x0][0x388] ;  /* 0x0000e200ff027b82 */ /* 0x001e240000000a00 */
[----:B0-----:R-:W2:Y:S02]  /*0960*/  LDG.E.U8 R2, desc[UR4][R2.64] ;  /* 0x0000000402027981 */ /* 0x001ea4000c1e1100 */
[----:B--2---:R-:W-:-:S13]  /*0970*/  ISETP.NE.AND P0, PT, R2, RZ, PT ;  /* 0x000000ff0200720c */ /* 0x004fda0003f05270 */
[----:B------:R-:W-:Y:S05]  /*0980*/  @P0 EXIT ;  /* 0x000000000000094d */ /* 0x000fea0003800000 */
[----:B------:R-:W-:Y:S01]  /*0990*/  VIADD R0, R0, 0x1 ;  /* 0x0000000100007836 */ /* 0x000fe20000000000 */
[----:B------:R-:W-:Y:S06]  /*09a0*/  BRA `(.L_x_5) ;  /* 0xfffffff400c87947 */ /* 0x000fec000383ffff */
.L_x_2:
[----:B------:R-:W-:Y:S01]  /*09b0*/  ISETP.GE.U32.AND P0, PT, R19, 0x39, PT ;  /* 0x000000391300780c */ /* 0x000fe20003f06070 */
[----:B------:R-:W-:-:S12]  /*09c0*/  VIADD R17, R17, 0x1 ;  /* 0x0000000111117836 */ /* 0x000fd80000000000 */
[----:B------:R-:W-:Y:S05]  /*09d0*/  @!P0 BRA `(.L_x_6) ;  /* 0xfffffff8005c8947 */ /* 0x000fea000383ffff */
[----:B------:R-:W-:Y:S05]  /*09e0*/  BSYNC.RECONVERGENT B0 ;  /* 0x0000000000007941 */ /* 0x000fea0003800200 */
.L_x_0:
[----:B------:R-:W-:-:S05]  /*09f0*/  IMAD.MOV.U32 R0, RZ, RZ, 0x2e ;  /* 0x0000002eff007424 */ /* 0x000fca00078e00ff */
[----:B------:R-:W-:Y:S01]  /*0a00*/  STG.E.U8 desc[UR4][R2.64], R0 ;  /* 0x0000000002007986 */ /* 0x000fe2000c101104 */
[----:B------:R-:W-:Y:S05]  /*0a10*/  EXIT ;  /* 0x000000000000794d */ /* 0x000fea0003800000 */
.L_x_7:
[----:B------:R-:W-:-:S00]  /*0a20*/  BRA `(.L_x_7) ;  /* 0xfffffffc00fc7947 */ /* 0x000fc0000383ffff */
[----:B------:R-:W-:-:S00]  /*0a30*/  NOP ;  /* 0x0000000000007918 */ /* 0x000fc00000000000 */
        /* <DEDUP_REMOVED lines=12> */
.L_x_8:


//--------------------- .nv.shared.reserved.0     --------------------------
	.section	.nv.shared.reserved.0,"aw",@nobits
	.weak		__nv_reservedSMEM_offset_0_alias
	.size		__nv_reservedSMEM_offset_0_alias, 0, 64
	.other		__nv_reservedSMEM_offset_0_alias,@"STO_CUDA_RESERVED_SHARED STV_DEFAULT"
__nv_reservedSMEM_offset_0_alias:
	.zero		0
	.zero		64


//--------------------- .nv.constant0._Z11solveSudokuPcPb --------------------------
	.section	.nv.constant0._Z11solveSudokuPcPb,"a",@progbits
	.sectionflags	@""
	.align	4
.nv.constant0._Z11solveSudokuPcPb:
	.zero		912


//--------------------- SYMBOLS --------------------------

	.type		.nv.reservedSmem.offset0,@object
	.size		.nv.reservedSmem.offset0,0x4
